//
// Generated by NVIDIA NVVM Compiler
//
// Compiler Build ID: CL-36424714
// Cuda compilation tools, release 13.0, V13.0.88
// Based on NVVM 20.0.0
//

.version 9.0
.target sm_100
.address_size 64

	// .globl	_Z10alloutputsPi
.extern .func  (.param .b32 func_retval0) vprintf
(
	.param .b64 vprintf_param_0,
	.param .b64 vprintf_param_1
)
;
.global .align 1 .b8 $str[4] = {37, 100, 10};

.visible .entry _Z10alloutputsPi(
	.param .u64 .ptr .align 1 _Z10alloutputsPi_param_0
)
{
	.local .align 8 .b8 	__local_depot0[8];
	.reg .b64 	%SP;
	.reg .b64 	%SPL;
	.reg .pred 	%p<2>;
	.reg .b32 	%r<5>;
	.reg .b64 	%rd<7>;

	mov.u64 	%SPL, __local_depot0;
	cvta.local.u64 	%SP, %SPL;
	ld.param.u64 	%rd1, [_Z10alloutputsPi_param_0];
	cvta.to.global.u64 	%rd2, %rd1;
	atom.global.add.u32 	%r1, [%rd2], 1;
	ld.global.u32 	%r2, [%rd2];
	setp.gt.s32 	%p1, %r2, 10;
	@%p1 bra 	$L__BB0_2;
	add.u64 	%rd3, %SP, 0;
	add.u64 	%rd4, %SPL, 0;
	st.local.u32 	[%rd4], %r1;
	mov.u64 	%rd5, $str;
	cvta.global.u64 	%rd6, %rd5;
	{ // callseq 0, 0
	.param .b64 param0;
	st.param.b64 	[param0], %rd6;
	.param .b64 param1;
	st.param.b64 	[param1], %rd3;
	.param .b32 retval0;
	call.uni (retval0), 
	vprintf, 
	(
	param0, 
	param1
	);
	ld.param.b32 	%r3, [retval0];
	} // callseq 0
$L__BB0_2:
	ret;

}
	// .globl	_Z11alloutputs2Pii
.visible .entry _Z11alloutputs2Pii(
	.param .u64 .ptr .align 1 _Z11alloutputs2Pii_param_0,
	.param .u32 _Z11alloutputs2Pii_param_1
)
{
	.reg .pred 	%p<6>;
	.reg .b32 	%r<10>;
	.reg .b64 	%rd<7>;

	ld.param.u64 	%rd2, [_Z11alloutputs2Pii_param_0];
	ld.param.u32 	%r5, [_Z11alloutputs2Pii_param_1];
	mov.u32 	%r1, %tid.x;
	setp.ge.s32 	%p1, %r1, %r5;
	mov.u32 	%r9, %ntid.x;
	setp.lt.u32 	%p2, %r9, 2;
	or.pred  	%p3, %p1, %p2;
	@%p3 bra 	$L__BB1_5;
	cvta.to.global.u64 	%rd3, %rd2;
	mul.wide.u32 	%rd4, %r1, 4;
	add.s64 	%rd1, %rd3, %rd4;
$L__BB1_2:
	shr.u32 	%r4, %r9, 1;
	setp.ge.u32 	%p4, %r1, %r4;
	@%p4 bra 	$L__BB1_4;
	mul.wide.u32 	%rd5, %r4, 4;
	add.s64 	%rd6, %rd1, %rd5;
	ld.global.u32 	%r7, [%rd6];
	atom.global.max.s32 	%r8, [%rd1], %r7;
	st.global.u32 	[%rd1], %r8;
$L__BB1_4:
	bar.sync 	0;
	setp.gt.u32 	%p5, %r9, 3;
	mov.u32 	%r9, %r4;
	@%p5 bra 	$L__BB1_2;
$L__BB1_5:
	ret;

}


// ===== COMPILED SASS (sm_100) =====

	.target	sm_100

	.elftype	@"ET_EXEC"


//--------------------- .note.nv.tkinfo           --------------------------
	.section	.note.nv.tkinfo,"",@"SHT_NOTE"
	.sectionflags	@"SHF_NOTE_NV_TKINFO"
	.tkinfo
        /*0018*/ 	.word	0x00000002
        /*0030*/ 	.string	""
        /*0030*/ 	.string	"ptxas"
        /*0030*/ 	.string	"Cuda compilation tools, release 13.0, V13.0.88"
        /*0030*/ 	.string	"Build cuda_13.0.r13.0/compiler.36424714_0"
        /*0030*/ 	.string	"-arch sm_100 -m 64 "



//--------------------- .note.nv.cuinfo           --------------------------
	.section	.note.nv.cuinfo,"",@"SHT_NOTE"
	.sectionflags	@"SHF_NOTE_NV_CUINFO"
        /*0018*/ 	.short	0x0002
        /*001a*/ 	.short	0x0064
        /*001c*/ 	.short	0x0082
	.zero		2


//--------------------- .nv.info                  --------------------------
	.section	.nv.info,"",@"SHT_CUDA_INFO"
	.align	4


	//----- nvinfo : EIATTR_REGCOUNT
	.align		4
        /*0000*/ 	.byte	0x04, 0x2f
        /*0002*/ 	.short	(.L_2 - .L_1)
	.align		4
.L_1:
        /*0004*/ 	.word	index@(_Z10alloutputsPi)
        /*0008*/ 	.word	0x00000018


	//----- nvinfo : EIATTR_FRAME_SIZE
	.align		4
.L_2:
        /*000c*/ 	.byte	0x04, 0x11
        /*000e*/ 	.short	(.L_4 - .L_3)
	.align		4
.L_3:
        /*0010*/ 	.word	index@(_Z10alloutputsPi)
        /*0014*/ 	.word	0x00000008


	//----- nvinfo : EIATTR_REGCOUNT
	.align		4
.L_4:
        /*0018*/ 	.byte	0x04, 0x2f
        /*001a*/ 	.short	(.L_6 - .L_5)
	.align		4
.L_5:
        /*001c*/ 	.word	index@(_Z11alloutputs2Pii)
        /*0020*/ 	.word	0x0000000c


	//----- nvinfo : EIATTR_FRAME_SIZE
	.align		4
.L_6:
        /*0024*/ 	.byte	0x04, 0x11
        /*0026*/ 	.short	(.L_8 - .L_7)
	.align		4
.L_7:
        /*0028*/ 	.word	index@(_Z11alloutputs2Pii)
        /*002c*/ 	.word	0x00000000


	//----- nvinfo : EIATTR_MIN_STACK_SIZE
	.align		4
.L_8:
        /*0030*/ 	.byte	0x04, 0x12
        /*0032*/ 	.short	(.L_10 - .L_9)
	.align		4
.L_9:
        /*0034*/ 	.word	index@(_Z11alloutputs2Pii)
        /*0038*/ 	.word	0x00000000


	//----- nvinfo : EIATTR_MIN_STACK_SIZE
	.align		4
.L_10:
        /*003c*/ 	.byte	0x04, 0x12
        /*003e*/ 	.short	(.L_12 - .L_11)
	.align		4
.L_11:
        /*0040*/ 	.word	index@(_Z10alloutputsPi)
        /*0044*/ 	.word	0x00000008
.L_12:


//--------------------- .nv.compat                --------------------------
	.section	.nv.compat,"",@"SHT_CUDA_COMPAT_INFO"
	.align	4
        /*0000*/ 	.byte	0x02, 0x09, 0x00, 0x00, 0x02, 0x02, 0x01, 0x00, 0x02, 0x05, 0x05, 0x00, 0x03, 0x07, 0x01, 0x01
        /*0010*/ 	.byte	0x02, 0x03, 0x00, 0x00, 0x02, 0x06, 0x01, 0x00, 0x04, 0x0b, 0x08, 0x00, 0x09, 0x00, 0x00, 0x00
        /*0020*/ 	.byte	0x00, 0x00, 0x00, 0x00


//--------------------- .nv.info._Z11alloutputs2Pii --------------------------
	.section	.nv.info._Z11alloutputs2Pii,"",@"SHT_CUDA_INFO"
	.sectionflags	@""
	.align	4


	//----- nvinfo : EIATTR_CUDA_API_VERSION
	.align		4
        /*0000*/ 	.byte	0x04, 0x37
        /*0002*/ 	.short	(.L_14 - .L_13)
.L_13:
        /*0004*/ 	.word	0x00000082


	//----- nvinfo : EIATTR_KPARAM_INFO
	.align		4
.L_14:
        /*0008*/ 	.byte	0x04, 0x17
        /*000a*/ 	.short	(.L_16 - .L_15)
.L_15:
        /*000c*/ 	.word	0x00000000
        /*0010*/ 	.short	0x0001
        /*0012*/ 	.short	0x0008
        /*0014*/ 	.byte	0x00, 0xf0, 0x11, 0x00


	//----- nvinfo : EIATTR_KPARAM_INFO
	.align		4
.L_16:
        /*0018*/ 	.byte	0x04, 0x17
        /*001a*/ 	.short	(.L_18 - .L_17)
.L_17:
        /*001c*/ 	.word	0x00000000
        /*0020*/ 	.short	0x0000
        /*0022*/ 	.short	0x0000
        /*0024*/ 	.byte	0x00, 0xf5, 0x21, 0x00


	//----- nvinfo : EIATTR_SPARSE_MMA_MASK
	.align		4
.L_18:
        /*0028*/ 	.byte	0x03, 0x50
        /*002a*/ 	.short	0x0000


	//----- nvinfo : EIATTR_MAXREG_COUNT
	.align		4
        /*002c*/ 	.byte	0x03, 0x1b
        /*002e*/ 	.short	0x00ff


	//----- nvinfo : EIATTR_NUM_BARRIERS
	.align		4
        /*0030*/ 	.byte	0x02, 0x4c
        /*0032*/ 	.byte	0x01
	.zero		1


	//----- nvinfo : EIATTR_MERCURY_ISA_VERSION
	.align		4
        /*0034*/ 	.byte	0x03, 0x5f
        /*0036*/ 	.short	0x0101


	//----- nvinfo : EIATTR_VRC_CTA_INIT_COUNT
	.align		4
        /*0038*/ 	.byte	0x02, 0x4a
	.zero		1
	.zero		1


	//----- nvinfo : EIATTR_EXIT_INSTR_OFFSETS
	.align		4
        /*003c*/ 	.byte	0x04, 0x1c
        /*003e*/ 	.short	(.L_20 - .L_19)


	//   ....[0]....
.L_19:
        /*0040*/ 	.word	0x00000060


	//   ....[1]....
        /*0044*/ 	.word	0x00000170


	//----- nvinfo : EIATTR_CRS_STACK_SIZE
	.align		4
.L_20:
        /*0048*/ 	.byte	0x04, 0x1e
        /*004a*/ 	.short	(.L_22 - .L_21)
.L_21:
        /*004c*/ 	.word	0x00000000


	//----- nvinfo : EIATTR_CBANK_PARAM_SIZE
	.align		4
.L_22:
        /*0050*/ 	.byte	0x03, 0x19
        /*0052*/ 	.short	0x000c


	//----- nvinfo : EIATTR_PARAM_CBANK
	.align		4
        /*0054*/ 	.byte	0x04, 0x0a
        /*0056*/ 	.short	(.L_24 - .L_23)
	.align		4
.L_23:
        /*0058*/ 	.word	index@(.nv.constant0._Z11alloutputs2Pii)
        /*005c*/ 	.short	0x0380
        /*005e*/ 	.short	0x000c


	//----- nvinfo : EIATTR_SW_WAR
	.align		4
.L_24:
        /*0060*/ 	.byte	0x04, 0x36
        /*0062*/ 	.short	(.L_26 - .L_25)
.L_25:
        /*0064*/ 	.word	0x00000008
.L_26:


//--------------------- .nv.info._Z10alloutputsPi --------------------------
	.section	.nv.info._Z10alloutputsPi,"",@"SHT_CUDA_INFO"
	.sectionflags	@""
	.align	4


	//----- nvinfo : EIATTR_CUDA_API_VERSION
	.align		4
        /*0000*/ 	.byte	0x04, 0x37
        /*0002*/ 	.short	(.L_28 - .L_27)
.L_27:
        /*0004*/ 	.word	0x00000082


	//----- nvinfo : EIATTR_KPARAM_INFO
	.align		4
.L_28:
        /*0008*/ 	.byte	0x04, 0x17
        /*000a*/ 	.short	(.L_30 - .L_29)
.L_29:
        /*000c*/ 	.word	0x00000000
        /*0010*/ 	.short	0x0000
        /*0012*/ 	.short	0x0000
        /*0014*/ 	.byte	0x00, 0xf5, 0x21, 0x00


	//----- nvinfo : EIATTR_SPARSE_MMA_MASK
	.align		4
.L_30:
        /*0018*/ 	.byte	0x03, 0x50
        /*001a*/ 	.short	0x0000


	//----- nvinfo : EIATTR_MAXREG_COUNT
	.align		4
        /*001c*/ 	.byte	0x03, 0x1b
        /*001e*/ 	.short	0x00ff


	//----- nvinfo : EIATTR_EXTERNS
	.align		4
        /*0020*/ 	.byte	0x04, 0x0f
        /*0022*/ 	.short	(.L_32 - .L_31)


	//   ....[0]....
	.align		4
.L_31:
        /*0024*/ 	.word	index@(vprintf)


	//----- nvinfo : EIATTR_MERCURY_ISA_VERSION
	.align		4
.L_32:
        /*0028*/ 	.byte	0x03, 0x5f
        /*002a*/ 	.short	0x0101


	//----- nvinfo : EIATTR_INT_WARP_WIDE_INSTR_OFFSETS
	.align		4
        /*002c*/ 	.byte	0x04, 0x31
        /*002e*/ 	.short	(.L_34 - .L_33)


	//   ....[0]....
.L_33:
        /*0030*/ 	.word	0x00000020


	//   ....[1]....
        /*0034*/ 	.word	0x00000110


	//----- nvinfo : EIATTR_VRC_CTA_INIT_COUNT
	.align		4
.L_34:
        /*0038*/ 	.byte	0x02, 0x4a
	.zero		1
	.zero		1


	//----- nvinfo : EIATTR_SYSCALL_OFFSETS
	.align		4
        /*003c*/ 	.byte	0x04, 0x46
        /*003e*/ 	.short	(.L_36 - .L_35)


	//   ....[0]....
.L_35:
        /*0040*/ 	.word	0x000001d0


	//----- nvinfo : EIATTR_EXIT_INSTR_OFFSETS
	.align		4
.L_36:
        /*0044*/ 	.byte	0x04, 0x1c
        /*0046*/ 	.short	(.L_38 - .L_37)


	//   ....[0]....
.L_37:
        /*0048*/ 	.word	0x00000140


	//   ....[1]....
        /*004c*/ 	.word	0x000001e0


	//----- nvinfo : EIATTR_CBANK_PARAM_SIZE
	.align		4
.L_38:
        /*0050*/ 	.byte	0x03, 0x19
        /*0052*/ 	.short	0x0008


	//----- nvinfo : EIATTR_PARAM_CBANK
	.align		4
        /*0054*/ 	.byte	0x04, 0x0a
        /*0056*/ 	.short	(.L_40 - .L_39)
	.align		4
.L_39:
        /*0058*/ 	.word	index@(.nv.constant0._Z10alloutputsPi)
        /*005c*/ 	.short	0x0380
        /*005e*/ 	.short	0x0008


	//----- nvinfo : EIATTR_SW_WAR
	.align		4
.L_40:
        /*0060*/ 	.byte	0x04, 0x36
        /*0062*/ 	.short	(.L_42 - .L_41)
.L_41:
        /*0064*/ 	.word	0x00000008
.L_42:


//--------------------- .nv.callgraph             --------------------------
	.section	.nv.callgraph,"",@"SHT_CUDA_CALLGRAPH"
	.align	4
	.sectionentsize	8
	.align		4
        /*0000*/ 	.word	0x00000000
	.align		4
        /*0004*/ 	.word	0xffffffff
	.align		4
        /*0008*/ 	.word	index@(_Z10alloutputsPi)
	.align		4
        /*000c*/ 	.word	index@(vprintf)
	.align		4
        /*0010*/ 	.word	0x00000000
	.align		4
        /*0014*/ 	.word	0xfffffffe
	.align		4
        /*0018*/ 	.word	0x00000000
	.align		4
        /*001c*/ 	.word	0xfffffffd
	.align		4
        /*0020*/ 	.word	0x00000000
	.align		4
        /*0024*/ 	.word	0xfffffffc


//--------------------- .nv.constant4             --------------------------
	.section	.nv.constant4,"a",@progbits
	.align	8
	.align		8
.nv.constant4:
        /*0000*/ 	.dword	$str
	.align		8
        /*0008*/ 	.dword	vprintf


//--------------------- .text._Z11alloutputs2Pii  --------------------------
	.section	.text._Z11alloutputs2Pii,"ax",@progbits
	.align	128
        .global         _Z11alloutputs2Pii
        .type           _Z11alloutputs2Pii,@function
        .size           _Z11alloutputs2Pii,(.L_x_6 - _Z11alloutputs2Pii)
        .other          _Z11alloutputs2Pii,@"STO_CUDA_ENTRY STV_DEFAULT"
_Z11alloutputs2Pii:
.text._Z11alloutputs2Pii:
[----:B------:R-:W-:Y:S01]  /*0000*/  LDC R1, c[0x0][0x37c] ;  /* 0x0000df00ff017b82 */ /* 0x000fe20000000800 */
[----:B------:R-:W0:Y:S07]  /*0010*/  S2R R9, SR_TID.X ;  /* 0x0000000000097919 */ /* 0x000e2e0000002100 */
[----:B------:R-:W1:Y:S01]  /*0020*/  LDC R0, c[0x0][0x360] ;  /* 0x0000d800ff007b82 */ /* 0x000e620000000800 */
[----:B------:R-:W0:Y:S01]  /*0030*/  LDCU UR4, c[0x0][0x388] ;  /* 0x00007100ff0477ac */ /* 0x000e220008000800 */
[----:B-1----:R-:W-:-:S04]  /*0040*/  ISETP.GE.U32.AND P0, PT, R0, 0x2, PT ;  /* 0x000000020000780c */ /* 0x002fc80003f06070 */
[----:B0-----:R-:W-:-:S13]  /*0050*/  ISETP.GE.OR P0, PT, R9, UR4, !P0 ;  /* 0x0000000409007c0c */ /* 0x001fda000c706670 */
[----:B------:R-:W-:Y:S05]  /*0060*/  @P0 EXIT ;  /* 0x000000000000094d */ /* 0x000fea0003800000 */
[----:B------:R-:W0:Y:S01]  /*0070*/  LDC.64 R2, c[0x0][0x380] ;  /* 0x0000e000ff027b82 */ /* 0x000e220000000a00 */
[----:B------:R-:W1:Y:S02]  /*0080*/  LDCU.64 UR4, c[0x0][0x358] ;  /* 0x00006b00ff0477ac */ /* 0x000e640008000a00 */
[----:B01----:R-:W-:-:S07]  /*0090*/  IMAD.WIDE.U32 R2, R9, 0x4, R2 ;  /* 0x0000000409027825 */ /* 0x003fce00078e0002 */
.L_x_2:
[----:B------:R-:W-:Y:S01]  /*00a0*/  SHF.R.U32.HI R6, RZ, 0x1, R0 ;  /* 0x00000001ff067819 */ /* 0x000fe20000011600 */
[----:B------:R-:W-:Y:S03]  /*00b0*/  BSSY.RECONVERGENT B0, `(.L_x_0) ;  /* 0x0000007000007945 */ /* 0x000fe60003800200 */
[----:B------:R-:W-:-:S13]  /*00c0*/  ISETP.GE.U32.AND P0, PT, R9, R6, PT ;  /* 0x000000060900720c */ /* 0x000fda0003f06070 */
[----:B0-----:R-:W-:Y:S05]  /*00d0*/  @P0 BRA `(.L_x_1) ;  /* 0x0000000000100947 */ /* 0x001fea0003800000 */
[----:B------:R-:W-:-:S06]  /*00e0*/  IMAD.WIDE.U32 R4, R6, 0x4, R2 ;  /* 0x0000000406047825 */ /* 0x000fcc00078e0002 */
[----:B------:R-:W2:Y:S04]  /*00f0*/  LDG.E R5, desc[UR4][R4.64] ;  /* 0x0000000404057981 */ /* 0x000ea8000c1e1900 */
[----:B--2---:R-:W2:Y:S04]  /*0100*/  ATOMG.E.MAX.S32.STRONG.GPU PT, R7, desc[UR4][R2.64], R5 ;  /* 0x80000005020779a8 */ /* 0x004ea800091ef304 */
[----:B--2---:R0:W-:Y:S02]  /*0110*/  STG.E desc[UR4][R2.64], R7 ;  /* 0x0000000702007986 */ /* 0x0041e4000c101904 */
.L_x_1:
[----:B------:R-:W-:Y:S05]  /*0120*/  BSYNC.RECONVERGENT B0 ;  /* 0x0000000000007941 */ /* 0x000fea0003800200 */
.L_x_0:
[----:B------:R-:W-:Y:S01]  /*0130*/  BAR.SYNC.DEFER_BLOCKING 0x0 ;  /* 0x0000000000007b1d */ /* 0x000fe20000010000 */
[----:B------:R-:W-:Y:S01]  /*0140*/  ISETP.GT.U32.AND P0, PT, R0, 0x3, PT ;  /* 0x000000030000780c */ /* 0x000fe20003f04070 */
[----:B------:R-:W-:-:S12]  /*0150*/  IMAD.MOV.U32 R0, RZ, RZ, R6 ;  /* 0x000000ffff007224 */ /* 0x000fd800078e0006 */
[----:B------:R-:W-:Y:S05]  /*0160*/  @P0 BRA `(.L_x_2) ;  /* 0xfffffffc00cc0947 */ /* 0x000fea000383ffff */
[----:B------:R-:W-:Y:S05]  /*0170*/  EXIT ;  /* 0x000000000000794d */ /* 0x000fea0003800000 */
.L_x_3:
[----:B------:R-:W-:-:S00]  /*0180*/  BRA `(.L_x_3) ;  /* 0xfffffffc00fc7947 */ /* 0x000fc0000383ffff */
[----:B------:R-:W-:-:S00]  /*0190*/  NOP ;  /* 0x0000000000007918 */ /* 0x000fc00000000000 */
        /* <DEDUP_REMOVED lines=14> */
.L_x_6:


//--------------------- .text._Z10alloutputsPi    --------------------------
	.section	.text._Z10alloutputsPi,"ax",@progbits
	.align	128
        .global         _Z10alloutputsPi
        .type           _Z10alloutputsPi,@function
        .size           _Z10alloutputsPi,(.L_x_7 - _Z10alloutputsPi)
        .other          _Z10alloutputsPi,@"STO_CUDA_ENTRY STV_DEFAULT"
_Z10alloutputsPi:
.text._Z10alloutputsPi:
[----:B------:R-:W0:Y:S01]  /*0000*/  LDC R1, c[0x0][0x37c] ;  /* 0x0000df00ff017b82 */ /* 0x000e220000000800 */
[----:B------:R-:W1:Y:S01]  /*0010*/  S2R R7, SR_LANEID ;  /* 0x0000000000077919 */ /* 0x000e620000000000 */
[----:B------:R-:W-:-:S06]  /*0020*/  VOTEU.ANY UR6, UPT, PT ;  /* 0x0000000000067886 */ /* 0x000fcc00038e0100 */
[----:B------:R-:W2:Y:S01]  /*0030*/  LDC.64 R2, c[0x0][0x380] ;  /* 0x0000e000ff027b82 */ /* 0x000ea20000000a00 */
[----:B------:R-:W1:Y:S01]  /*0040*/  FLO.U32 R4, UR6 ;  /* 0x0000000600047d00 */ /* 0x000e6200080e0000 */
[----:B------:R-:W2:Y:S01]  /*0050*/  LDCU.64 UR4, c[0x0][0x358] ;  /* 0x00006b00ff0477ac */ /* 0x000ea20008000a00 */
[----:B0-----:R-:W-:-:S06]  /*0060*/  VIADD R1, R1, 0xfffffff8 ;  /* 0xfffffff801017836 */ /* 0x001fcc0000000000 */
[----:B------:R-:W2:Y:S01]  /*0070*/  POPC R5, UR6 ;  /* 0x0000000600057d09 */ /* 0x000ea20008000000 */
[----:B-1----:R-:W-:-:S13]  /*0080*/  ISETP.EQ.U32.AND P0, PT, R4, R7, PT ;  /* 0x000000070400720c */ /* 0x002fda0003f02070 */
[----:B--2---:R-:W2:Y:S04]  /*0090*/  @P0 ATOMG.E.ADD.STRONG.GPU PT, R5, desc[UR4][R2.64], R5 ;  /* 0x80000005020509a8 */ /* 0x004ea800081ef104 */
[----:B------:R-:W3:Y:S01]  /*00a0*/  LDG.E R0, desc[UR4][R2.64] ;  /* 0x0000000402007981 */ /* 0x000ee2000c1e1900 */
[----:B------:R-:W0:Y:S01]  /*00b0*/  LDCU UR4, c[0x0][0x2f8] ;  /* 0x00005f00ff0477ac */ /* 0x000e220008000800 */
[----:B------:R-:W1:Y:S01]  /*00c0*/  S2R R6, SR_LTMASK ;  /* 0x0000000000067919 */ /* 0x000e620000003900 */
[----:B------:R-:W4:Y:S01]  /*00d0*/  LDCU UR5, c[0x0][0x2fc] ;  /* 0x00005f80ff0577ac */ /* 0x000f220008000800 */
[----:B-1----:R-:W-:Y:S02]  /*00e0*/  LOP3.LUT R7, R6, UR6, RZ, 0xc0, !PT ;  /* 0x0000000606077c12 */ /* 0x002fe4000f8ec0ff */
[----:B0-----:R-:W-:-:S04]  /*00f0*/  IADD3 R6, P1, PT, R1, UR4, RZ ;  /* 0x0000000401067c10 */ /* 0x001fc8000ff3e0ff */
[----:B------:R-:W0:Y:S01]  /*0100*/  POPC R7, R7 ;  /* 0x0000000700077309 */ /* 0x000e220000000000 */
[----:B--2---:R-:W0:Y:S01]  /*0110*/  SHFL.IDX PT, R4, R5, R4, 0x1f ;  /* 0x00001f0405047589 */ /* 0x004e2200000e0000 */
[----:B---3--:R-:W-:Y:S01]  /*0120*/  ISETP.GT.AND P0, PT, R0, 0xa, PT ;  /* 0x0000000a0000780c */ /* 0x008fe20003f04270 */
[----:B0-----:R-:W-:-:S12]  /*0130*/  IMAD.IADD R0, R4, 0x1, R7 ;  /* 0x0000000104007824 */ /* 0x001fd800078e0207 */
[----:B----4-:R-:W-:Y:S05]  /*0140*/  @P0 EXIT ;  /* 0x000000000000094d */ /* 0x010fea0003800000 */
[----:B------:R-:W-:Y:S01]  /*0150*/  MOV R2, 0x8 ;  /* 0x0000000800027802 */ /* 0x000fe20000000f00 */
[----:B------:R0:W-:Y:S01]  /*0160*/  STL [R1], R0 ;  /* 0x0000000001007387 */ /* 0x0001e20000100800 */
[----:B------:R-:W1:Y:S01]  /*0170*/  LDCU.64 UR6, c[0x4][URZ] ;  /* 0x01000000ff0677ac */ /* 0x000e620008000a00 */
[----:B------:R-:W-:-:S03]  /*0180*/  IMAD.X R7, RZ, RZ, UR5, P1 ;  /* 0x00000005ff077e24 */ /* 0x000fc600088e06ff */
[----:B------:R-:W2:Y:S01]  /*0190*/  LDC.64 R2, c[0x4][R2] ;  /* 0x0100000002027b82 */ /* 0x000ea20000000a00 */
[----:B-1----:R-:W-:Y:S02]  /*01a0*/  IMAD.U32 R4, RZ, RZ, UR6 ;  /* 0x00000006ff047e24 */ /* 0x002fe4000f8e00ff */
[----:B0-----:R-:W-:-:S07]  /*01b0*/  IMAD.U32 R5, RZ, RZ, UR7 ;  /* 0x00000007ff057e24 */ /* 0x001fce000f8e00ff */
[----:B------:R-:W-:-:S07]  /*01c0*/  LEPC R20, `(.L_x_4) ;  /* 0x000000001014794e */ /* 0x000fce0000000000 */
[----:B--2---:R-:W-:Y:S05]  /*01d0*/  CALL.ABS.NOINC R2 ;  /* 0x0000000002007343 */ /* 0x004fea0003c00000 */
.L_x_4:
[----:B------:R-:W-:Y:S05]  /*01e0*/  EXIT ;  /* 0x000000000000794d */ /* 0x000fea0003800000 */
.L_x_5:
        /* <DEDUP_REMOVED lines=9> */
.L_x_7:


//--------------------- .nv.global.init           --------------------------
	.section	.nv.global.init,"aw",@progbits
.nv.global.init:
	.type		$str,@object
	.size		$str,(.L_0 - $str)
$str:
        /*0000*/ 	.byte	0x25, 0x64, 0x0a, 0x00
.L_0:


//--------------------- .nv.shared.reserved.0     --------------------------
	.section	.nv.shared.reserved.0,"aw",@nobits
	.weak		__nv_reservedSMEM_offset_0_alias
	.size		__nv_reservedSMEM_offset_0_alias, 0, 64
	.other		__nv_reservedSMEM_offset_0_alias,@"STO_CUDA_RESERVED_SHARED STV_DEFAULT"
__nv_reservedSMEM_offset_0_alias:
	.zero		0
	.zero		64


//--------------------- .nv.constant0._Z11alloutputs2Pii --------------------------
	.section	.nv.constant0._Z11alloutputs2Pii,"a",@progbits
	.sectionflags	@""
	.align	4
.nv.constant0._Z11alloutputs2Pii:
	.zero		908


//--------------------- .nv.constant0._Z10alloutputsPi --------------------------
	.section	.nv.constant0._Z10alloutputsPi,"a",@progbits
	.sectionflags	@""
	.align	4
.nv.constant0._Z10alloutputsPi:
	.zero		904


//--------------------- SYMBOLS --------------------------

	.type		.nv.reservedSmem.offset0,@object
	.size		.nv.reservedSmem.offset0,0x4
	.type		vprintf,@function
